	.version 1.4
	.target sm_10, map_f64_to_f32
	// compiled with /usr/lib/nvidia-cuda-toolkit/lib//be
	// nvopencc 4.1 built on 2013-07-17

	//-----------------------------------------------------------
	// Compiling /tmp/tmpxft_0000601d_00000000-9_exp.cpp3.i (/tmp/ccBI#.hgEEeD)
	//-----------------------------------------------------------

	//-----------------------------------------------------------
	// Options:
	//-----------------------------------------------------------
	//  Target:ptx, ISA:sm_10, Endian:little, Pointer Size:64
	//  -O3	(Optimization level)
	//  -g0	(Debug level)
	//  -m2	(Report advisories)
	//-----------------------------------------------------------

	.file	1	"<command-line>"
	.file	2	"/usr/include/stdc-predef.h"
	.file	3	"/tmp/tmpxft_0000601d_00000000-8_exp.cudafe2.gpu"
	.file	4	"/usr/lib/gcc/x86_64-linux-gnu/4.8/include/stddef.h"
	.file	5	"/usr/include/crt/device_runtime.h"
	.file	6	"/usr/include/host_defines.h"
	.file	7	"/usr/include/builtin_types.h"
	.file	8	"/usr/include/device_types.h"
	.file	9	"/usr/include/driver_types.h"
	.file	10	"/usr/include/surface_types.h"
	.file	11	"/usr/include/texture_types.h"
	.file	12	"/usr/include/vector_types.h"
	.file	13	"/usr/include/device_launch_parameters.h"
	.file	14	"/usr/include/crt/storage_class.h"
	.file	15	"exp.cu"
	.file	16	"/usr/include/common_functions.h"
	.file	17	"/usr/include/math_functions.h"
	.file	18	"/usr/include/math_constants.h"
	.file	19	"/usr/include/device_functions.h"
	.file	20	"/usr/include/sm_11_atomic_functions.h"
	.file	21	"/usr/include/sm_12_atomic_functions.h"
	.file	22	"/usr/include/sm_13_double_functions.h"
	.file	23	"/usr/include/sm_20_atomic_functions.h"
	.file	24	"/usr/include/sm_32_atomic_functions.h"
	.file	25	"/usr/include/sm_35_atomic_functions.h"
	.file	26	"/usr/include/sm_20_intrinsics.h"
	.file	27	"/usr/include/sm_30_intrinsics.h"
	.file	28	"/usr/include/sm_32_intrinsics.h"
	.file	29	"/usr/include/sm_35_intrinsics.h"
	.file	30	"/usr/include/surface_functions.h"
	.file	31	"/usr/include/texture_fetch_functions.h"
	.file	32	"/usr/include/texture_indirect_functions.h"
	.file	33	"/usr/include/surface_indirect_functions.h"
	.file	34	"/usr/include/math_functions_dbl_ptx1.h"


	.entry expkernel (
		.param .s32 __cudaparm_expkernel_lengthA,
		.param .u64 __cudaparm_expkernel_a,
		.param .u64 __cudaparm_expkernel_b)
	{
	.reg .u16 %rh<4>;
	.reg .u32 %r<6>;
	.reg .u64 %rd<8>;
	.reg .f32 %f<6>;
	.reg .f64 %fd<4>;
	.reg .pred %p<3>;
	.loc	15	3	0
$LDWbegin_expkernel:
	mov.u16 	%rh1, %ctaid.x;
	mov.u16 	%rh2, %ntid.x;
	mul.wide.u16 	%r1, %rh1, %rh2;
	cvt.u32.u16 	%r2, %tid.x;
	add.u32 	%r3, %r2, %r1;
	ld.param.s32 	%r4, [__cudaparm_expkernel_lengthA];
	setp.le.s32 	%p1, %r4, %r3;
	@%p1 bra 	$Lt_0_1026;
	.loc	15	8	0
	cvt.s64.s32 	%rd1, %r3;
	mul.wide.s32 	%rd2, %r3, 8;
	ld.param.u64 	%rd3, [__cudaparm_expkernel_a];
	add.u64 	%rd4, %rd3, %rd2;
	ld.global.f64 	%fd1, [%rd4+0];
	cvt.rn.f32.f64 	%f1, %fd1;
	mov.f32 	%f2, 0f3fb8aa3b;     	// 1.4427
	mul.f32 	%f3, %f1, %f2;
	ex2.approx.f32 	%f4, %f3;
	cvt.f64.f32 	%fd2, %f4;
	ld.param.u64 	%rd5, [__cudaparm_expkernel_b];
	add.u64 	%rd6, %rd5, %rd2;
	st.global.f64 	[%rd6+0], %fd2;
$Lt_0_1026:
	.loc	15	10	0
	exit;
$LDWend_expkernel:
	} // expkernel



// ===== COMPILED SASS (sm_100) =====

	.target	sm_100

	.elftype	@"ET_EXEC"


//--------------------- .note.nv.tkinfo           --------------------------
	.section	.note.nv.tkinfo,"",@"SHT_NOTE"
	.sectionflags	@"SHF_NOTE_NV_TKINFO"
	.tkinfo
        /*0018*/ 	.word	0x00000002
        /*0030*/ 	.string	""
        /*0030*/ 	.string	"ptxas"
        /*0030*/ 	.string	"Cuda compilation tools, release 13.0, V13.0.88"
        /*0030*/ 	.string	"Build cuda_13.0.r13.0/compiler.36424714_0"
        /*0030*/ 	.string	"-arch sm_100 "



//--------------------- .note.nv.cuinfo           --------------------------
	.section	.note.nv.cuinfo,"",@"SHT_NOTE"
	.sectionflags	@"SHF_NOTE_NV_CUINFO"
        /*0018*/ 	.short	0x0002
        /*001a*/ 	.short	0x000a
        /*001c*/ 	.short	0x0082
	.zero		2


//--------------------- .nv.info                  --------------------------
	.section	.nv.info,"",@"SHT_CUDA_INFO"
	.align	4


	//----- nvinfo : EIATTR_REGCOUNT
	.align		4
        /*0000*/ 	.byte	0x04, 0x2f
        /*0002*/ 	.short	(.L_1 - .L_0)
	.align		4
.L_0:
        /*0004*/ 	.word	index@(expkernel)
        /*0008*/ 	.word	0x0000000c


	//----- nvinfo : EIATTR_FRAME_SIZE
	.align		4
.L_1:
        /*000c*/ 	.byte	0x04, 0x11
        /*000e*/ 	.short	(.L_3 - .L_2)
	.align		4
.L_2:
        /*0010*/ 	.word	index@(expkernel)
        /*0014*/ 	.word	0x00000000


	//----- nvinfo : EIATTR_MIN_STACK_SIZE
	.align		4
.L_3:
        /*0018*/ 	.byte	0x04, 0x12
        /*001a*/ 	.short	(.L_5 - .L_4)
	.align		4
.L_4:
        /*001c*/ 	.word	index@(expkernel)
        /*0020*/ 	.word	0x00000000
.L_5:


//--------------------- .nv.compat                --------------------------
	.section	.nv.compat,"",@"SHT_CUDA_COMPAT_INFO"
	.align	4
        /*0000*/ 	.byte	0x02, 0x09, 0x00, 0x00, 0x02, 0x02, 0x01, 0x00, 0x02, 0x05, 0x05, 0x00, 0x03, 0x07, 0x01, 0x01
        /*0010*/ 	.byte	0x02, 0x03, 0x00, 0x00, 0x02, 0x06, 0x01, 0x00, 0x04, 0x0b, 0x08, 0x00, 0x09, 0x00, 0x00, 0x00
        /*0020*/ 	.byte	0x00, 0x00, 0x00, 0x00


//--------------------- .nv.info.expkernel        --------------------------
	.section	.nv.info.expkernel,"",@"SHT_CUDA_INFO"
	.sectionflags	@""
	.align	4


	//----- nvinfo : EIATTR_CUDA_API_VERSION
	.align		4
        /*0000*/ 	.byte	0x04, 0x37
        /*0002*/ 	.short	(.L_7 - .L_6)
.L_6:
        /*0004*/ 	.word	0x00000082


	//----- nvinfo : EIATTR_KPARAM_INFO
	.align		4
.L_7:
        /*0008*/ 	.byte	0x04, 0x17
        /*000a*/ 	.short	(.L_9 - .L_8)
.L_8:
        /*000c*/ 	.word	0x00000000
        /*0010*/ 	.short	0x0002
        /*0012*/ 	.short	0x0010
        /*0014*/ 	.byte	0x00, 0xf0, 0x21, 0x00


	//----- nvinfo : EIATTR_KPARAM_INFO
	.align		4
.L_9:
        /*0018*/ 	.byte	0x04, 0x17
        /*001a*/ 	.short	(.L_11 - .L_10)
.L_10:
        /*001c*/ 	.word	0x00000000
        /*0020*/ 	.short	0x0001
        /*0022*/ 	.short	0x0008
        /*0024*/ 	.byte	0x00, 0xf0, 0x21, 0x00


	//----- nvinfo : EIATTR_KPARAM_INFO
	.align		4
.L_11:
        /*0028*/ 	.byte	0x04, 0x17
        /*002a*/ 	.short	(.L_13 - .L_12)
.L_12:
        /*002c*/ 	.word	0x00000000
        /*0030*/ 	.short	0x0000
        /*0032*/ 	.short	0x0000
        /*0034*/ 	.byte	0x00, 0xf0, 0x11, 0x00


	//----- nvinfo : EIATTR_SPARSE_MMA_MASK
	.align		4
.L_13:
        /*0038*/ 	.byte	0x03, 0x50
        /*003a*/ 	.short	0x0000


	//----- nvinfo : EIATTR_MAXREG_COUNT
	.align		4
        /*003c*/ 	.byte	0x03, 0x1b
        /*003e*/ 	.short	0x00ff


	//----- nvinfo : EIATTR_MERCURY_ISA_VERSION
	.align		4
        /*0040*/ 	.byte	0x03, 0x5f
        /*0042*/ 	.short	0x0101


	//----- nvinfo : EIATTR_VRC_CTA_INIT_COUNT
	.align		4
        /*0044*/ 	.byte	0x02, 0x4a
	.zero		1
	.zero		1


	//----- nvinfo : EIATTR_EXIT_INSTR_OFFSETS
	.align		4
        /*0048*/ 	.byte	0x04, 0x1c
        /*004a*/ 	.short	(.L_15 - .L_14)


	//   ....[0]....
.L_14:
        /*004c*/ 	.word	0x000000a0


	//   ....[1]....
        /*0050*/ 	.word	0x00000160


	//----- nvinfo : EIATTR_CBANK_PARAM_SIZE
	.align		4
.L_15:
        /*0054*/ 	.byte	0x03, 0x19
        /*0056*/ 	.short	0x0018


	//----- nvinfo : EIATTR_PARAM_CBANK
	.align		4
        /*0058*/ 	.byte	0x04, 0x0a
        /*005a*/ 	.short	(.L_17 - .L_16)
	.align		4
.L_16:
        /*005c*/ 	.word	index@(.nv.constant0.expkernel)
        /*0060*/ 	.short	0x0380
        /*0062*/ 	.short	0x0018


	//----- nvinfo : EIATTR_SW_WAR
	.align		4
.L_17:
        /*0064*/ 	.byte	0x04, 0x36
        /*0066*/ 	.short	(.L_19 - .L_18)
.L_18:
        /*0068*/ 	.word	0x00000008
.L_19:


//--------------------- .nv.callgraph             --------------------------
	.section	.nv.callgraph,"",@"SHT_CUDA_CALLGRAPH"
	.align	4
	.sectionentsize	8
	.align		4
        /*0000*/ 	.word	0x00000000
	.align		4
        /*0004*/ 	.word	0xffffffff
	.align		4
        /*0008*/ 	.word	0x00000000
	.align		4
        /*000c*/ 	.word	0xfffffffe
	.align		4
        /*0010*/ 	.word	0x00000000
	.align		4
        /*0014*/ 	.word	0xfffffffd
	.align		4
        /*0018*/ 	.word	0x00000000
	.align		4
        /*001c*/ 	.word	0xfffffffc


//--------------------- .text.expkernel           --------------------------
	.section	.text.expkernel,"ax",@progbits
	.align	128
.text.expkernel:
        .type           expkernel,@function
        .size           expkernel,(.L_x_1 - expkernel)
        .other          expkernel,@"STO_CUDA_ENTRY STV_DEFAULT"
expkernel:
[----:B------:R-:W-:Y:S01]  /*0000*/  LDC R1, c[0x0][0x37c] ;  /* 0x0000df00ff017b82 */ /* 0x000fe20000000800 */
[----:B------:R-:W0:Y:S07]  /*0010*/  S2R R0, SR_TID.X ;  /* 0x0000000000007919 */ /* 0x000e2e0000002100 */
[----:B------:R-:W1:Y:S01]  /*0020*/  S2UR UR4, SR_CTAID.X ;  /* 0x00000000000479c3 */ /* 0x000e620000002500 */
[----:B------:R-:W2:Y:S07]  /*0030*/  LDCU UR5, c[0x0][0x380] ;  /* 0x00007000ff0577ac */ /* 0x000eae0008000800 */
[----:B------:R-:W3:Y:S01]  /*0040*/  LDC R9, c[0x0][0x360] ;  /* 0x0000d800ff097b82 */ /* 0x000ee20000000800 */
[----:B-1----:R-:W-:Y:S01]  /*0050*/  ULOP3.LUT UR4, UR4, 0xffff, URZ, 0xc0, !UPT ;  /* 0x0000ffff04047892 */ /* 0x002fe2000f8ec0ff */
[----:B0-----:R-:W-:-:S02]  /*0060*/  LOP3.LUT R0, R0, 0xffff, RZ, 0xc0, !PT ;  /* 0x0000ffff00007812 */ /* 0x001fc400078ec0ff */
[----:B---3--:R-:W-:-:S05]  /*0070*/  LOP3.LUT R9, R9, 0xffff, RZ, 0xc0, !PT ;  /* 0x0000ffff09097812 */ /* 0x008fca00078ec0ff */
[----:B------:R-:W-:-:S05]  /*0080*/  IMAD R9, R9, UR4, R0 ;  /* 0x0000000409097c24 */ /* 0x000fca000f8e0200 */
[----:B--2---:R-:W-:-:S13]  /*0090*/  ISETP.GE.AND P0, PT, R9, UR5, PT ;  /* 0x0000000509007c0c */ /* 0x004fda000bf06270 */
[----:B------:R-:W-:Y:S05]  /*00a0*/  @P0 EXIT ;  /* 0x000000000000094d */ /* 0x000fea0003800000 */
[----:B------:R-:W0:Y:S01]  /*00b0*/  LDC.64 R2, c[0x0][0x388] ;  /* 0x0000e200ff027b82 */ /* 0x000e220000000a00 */
[----:B------:R-:W1:Y:S07]  /*00c0*/  LDCU.64 UR4, c[0x0][0x358] ;  /* 0x00006b00ff0477ac */ /* 0x000e6e0008000a00 */
[----:B------:R-:W2:Y:S01]  /*00d0*/  LDC.64 R6, c[0x0][0x390] ;  /* 0x0000e400ff067b82 */ /* 0x000ea20000000a00 */
[----:B0-----:R-:W-:-:S06]  /*00e0*/  IMAD.WIDE R2, R9, 0x8, R2 ;  /* 0x0000000809027825 */ /* 0x001fcc00078e0202 */
[----:B-1----:R-:W3:Y:S01]  /*00f0*/  LDG.E.64 R2, desc[UR4][R2.64] ;  /* 0x0000000402027981 */ /* 0x002ee2000c1e1b00 */
[----:B--2---:R-:W-:Y:S01]  /*0100*/  IMAD.WIDE R6, R9, 0x8, R6 ;  /* 0x0000000809067825 */ /* 0x004fe200078e0206 */
[----:B---3--:R-:W0:Y:S03]  /*0110*/  F2F.F32.F64 R0, R2 ;  /* 0x0000000200007310 */ /* 0x008e260000301000 */
[----:B0-----:R-:W-:-:S06]  /*0120*/  FMUL.FTZ R0, R0, 1.4426950216293334961 ;  /* 0x3fb8aa3b00007820 */ /* 0x001fcc0000410000 */
[----:B------:R-:W0:Y:S08]  /*0130*/  MUFU.EX2 R0, R0 ;  /* 0x0000000000007308 */ /* 0x000e300000000800 */
[----:B0-----:R-:W0:Y:S02]  /*0140*/  F2F.F64.F32 R4, R0 ;  /* 0x0000000000047310 */ /* 0x001e240000201800 */
[----:B0-----:R-:W-:Y:S01]  /*0150*/  STG.E.64 desc[UR4][R6.64], R4 ;  /* 0x0000000406007986 */ /* 0x001fe2000c101b04 */
[----:B------:R-:W-:Y:S05]  /*0160*/  EXIT ;  /* 0x000000000000794d */ /* 0x000fea0003800000 */
.L_x_0:
[----:B------:R-:W-:-:S00]  /*0170*/  BRA `(.L_x_0) ;  /* 0xfffffffc00fc7947 */ /* 0x000fc0000383ffff */
[----:B------:R-:W-:-:S00]  /*0180*/  NOP ;  /* 0x0000000000007918 */ /* 0x000fc00000000000 */
[----:B------:R-:W-:-:S00]  /*0190*/  NOP ;  /* 0x0000000000007918 */ /* 0x000fc00000000000 */
[----:B------:R-:W-:-:S00]  /*01a0*/  NOP ;  /* 0x0000000000007918 */ /* 0x000fc00000000000 */
[----:B------:R-:W-:-:S00]  /*01b0*/  NOP ;  /* 0x0000000000007918 */ /* 0x000fc00000000000 */
[----:B------:R-:W-:-:S00]  /*01c0*/  NOP ;  /* 0x0000000000007918 */ /* 0x000fc00000000000 */
[----:B------:R-:W-:-:S00]  /*01d0*/  NOP ;  /* 0x0000000000007918 */ /* 0x000fc00000000000 */
[----:B------:R-:W-:-:S00]  /*01e0*/  NOP ;  /* 0x0000000000007918 */ /* 0x000fc00000000000 */
[----:B------:R-:W-:-:S00]  /*01f0*/  NOP ;  /* 0x0000000000007918 */ /* 0x000fc00000000000 */
.L_x_1:


//--------------------- .nv.shared.reserved.0     --------------------------
	.section	.nv.shared.reserved.0,"aw",@nobits
	.weak		__nv_reservedSMEM_offset_0_alias
	.size		__nv_reservedSMEM_offset_0_alias, 0, 64
	.other		__nv_reservedSMEM_offset_0_alias,@"STO_CUDA_RESERVED_SHARED STV_DEFAULT"
__nv_reservedSMEM_offset_0_alias:
	.zero		0
	.zero		64


//--------------------- .nv.constant0.expkernel   --------------------------
	.section	.nv.constant0.expkernel,"a",@progbits
	.sectionflags	@""
	.align	4
.nv.constant0.expkernel:
	.zero		920


//--------------------- SYMBOLS --------------------------

	.type		.nv.reservedSmem.offset0,@object
	.size		.nv.reservedSmem.offset0,0x4
